	.headerflags	@"EF_CUDA_TEXMODE_UNIFIED EF_CUDA_64BIT_ADDRESS EF_CUDA_ACCELERATORS EF_CUDA_SM90 EF_CUDA_VIRTUAL_SM(EF_CUDA_SM90)"
	.elftype	@"ET_EXEC"


//--------------------- .nv.info                  --------------------------
	.section	.nv.info,"",@"SHT_CUDA_INFO"
	.align	4


	//----- nvinfo : EIATTR_REGCOUNT
	.align		4
        /*0000*/ 	.byte	0x04, 0x2f
        /*0002*/ 	.short	(.L_1 - .L_0)
	.align		4
.L_0:
        /*0004*/ 	.word	index@(triton_poi_fused_constant_pad_nd_19)
        /*0008*/ 	.word	0x0000001e


	//----- nvinfo : EIATTR_MIN_STACK_SIZE
	.align		4
.L_1:
        /*000c*/ 	.byte	0x04, 0x12
        /*000e*/ 	.short	(.L_3 - .L_2)
	.align		4
.L_2:
        /*0010*/ 	.word	index@(triton_poi_fused_constant_pad_nd_19)
        /*0014*/ 	.word	0x00000000


	//----- nvinfo : EIATTR_FRAME_SIZE
	.align		4
.L_3:
        /*0018*/ 	.byte	0x04, 0x11
        /*001a*/ 	.short	(.L_5 - .L_4)
	.align		4
.L_4:
        /*001c*/ 	.word	index@(triton_poi_fused_constant_pad_nd_19)
        /*0020*/ 	.word	0x00000000


	//----- nvinfo : EIATTR_MIN_STACK_SIZE
	.align		4
.L_5:
        /*0024*/ 	.byte	0x04, 0x12
        /*0026*/ 	.short	(.L_7 - .L_6)
	.align		4
.L_6:
        /*0028*/ 	.word	index@(triton_poi_fused_constant_pad_nd_19)
        /*002c*/ 	.word	0x00000000
.L_7:


//--------------------- .nv.info.triton_poi_fused_constant_pad_nd_19 --------------------------
	.section	.nv.info.triton_poi_fused_constant_pad_nd_19,"",@"SHT_CUDA_INFO"
	.sectionflags	@""
	.align	4


	//----- nvinfo : EIATTR_CUDA_API_VERSION
	.align		4
        /*0000*/ 	.byte	0x04, 0x37
        /*0002*/ 	.short	(.L_9 - .L_8)
.L_8:
        /*0004*/ 	.word	0x0000007c


	//----- nvinfo : EIATTR_KPARAM_INFO
	.align		4
.L_9:
        /*0008*/ 	.byte	0x04, 0x17
        /*000a*/ 	.short	(.L_11 - .L_10)
.L_10:
        /*000c*/ 	.word	0x00000000
        /*0010*/ 	.short	0x0003
        /*0012*/ 	.short	0x0014
        /*0014*/ 	.byte	0x00, 0xf0, 0x11, 0x00


	//----- nvinfo : EIATTR_KPARAM_INFO
	.align		4
.L_11:
        /*0018*/ 	.byte	0x04, 0x17
        /*001a*/ 	.short	(.L_13 - .L_12)
.L_12:
        /*001c*/ 	.word	0x00000000
        /*0020*/ 	.short	0x0002
        /*0022*/ 	.short	0x0010
        /*0024*/ 	.byte	0x00, 0xf0, 0x11, 0x00


	//----- nvinfo : EIATTR_KPARAM_INFO
	.align		4
.L_13:
        /*0028*/ 	.byte	0x04, 0x17
        /*002a*/ 	.short	(.L_15 - .L_14)
.L_14:
        /*002c*/ 	.word	0x00000000
        /*0030*/ 	.short	0x0001
        /*0032*/ 	.short	0x0008
        /*0034*/ 	.byte	0x00, 0xf4, 0x21, 0x00


	//----- nvinfo : EIATTR_KPARAM_INFO
	.align		4
.L_15:
        /*0038*/ 	.byte	0x04, 0x17
        /*003a*/ 	.short	(.L_17 - .L_16)
.L_16:
        /*003c*/ 	.word	0x00000000
        /*0040*/ 	.short	0x0000
        /*0042*/ 	.short	0x0000
        /*0044*/ 	.byte	0x00, 0xf4, 0x21, 0x00


	//----- nvinfo : EIATTR_SPARSE_MMA_MASK
	.align		4
.L_17:
        /*0048*/ 	.byte	0x03, 0x50
        /*004a*/ 	.short	0x0000


	//----- nvinfo : EIATTR_MAXREG_COUNT
	.align		4
        /*004c*/ 	.byte	0x03, 0x1b
        /*004e*/ 	.short	0x00ff


	//----- nvinfo : EIATTR_EXIT_INSTR_OFFSETS
	.align		4
        /*0050*/ 	.byte	0x04, 0x1c
        /*0052*/ 	.short	(.L_19 - .L_18)


	//   ....[0]....
.L_18:
        /*0054*/ 	.word	0x000007a0


	//   ....[1]....
        /*0058*/ 	.word	0x000007f0


	//----- nvinfo : EIATTR_REQNTID
	.align		4
.L_19:
        /*005c*/ 	.byte	0x04, 0x10
        /*005e*/ 	.short	(.L_21 - .L_20)
.L_20:
        /*0060*/ 	.word	0x00000080
        /*0064*/ 	.word	0x00000001
        /*0068*/ 	.word	0x00000001


	//----- nvinfo : EIATTR_CBANK_PARAM_SIZE
	.align		4
.L_21:
        /*006c*/ 	.byte	0x03, 0x19
        /*006e*/ 	.short	0x0018


	//----- nvinfo : EIATTR_PARAM_CBANK
	.align		4
        /*0070*/ 	.byte	0x04, 0x0a
        /*0072*/ 	.short	(.L_23 - .L_22)
	.align		4
.L_22:
        /*0074*/ 	.word	index@(.nv.constant0.triton_poi_fused_constant_pad_nd_19)
        /*0078*/ 	.short	0x0210
        /*007a*/ 	.short	0x0018


	//----- nvinfo : EIATTR_SW_WAR
	.align		4
.L_23:
        /*007c*/ 	.byte	0x04, 0x36
        /*007e*/ 	.short	(.L_25 - .L_24)
.L_24:
        /*0080*/ 	.word	0x00000008
.L_25:


//--------------------- .nv.callgraph             --------------------------
	.section	.nv.callgraph,"",@"SHT_CUDA_CALLGRAPH"
	.align	4
	.sectionentsize	8
	.align		4
        /*0000*/ 	.word	0x00000000
	.align		4
        /*0004*/ 	.word	0xffffffff
	.align		4
        /*0008*/ 	.word	0x00000000
	.align		4
        /*000c*/ 	.word	0xfffffffe
	.align		4
        /*0010*/ 	.word	0x00000000
	.align		4
        /*0014*/ 	.word	0xfffffffd
	.align		4
        /*0018*/ 	.word	0x00000000
	.align		4
        /*001c*/ 	.word	0xfffffffc


//--------------------- .text.triton_poi_fused_constant_pad_nd_19 --------------------------
	.section	.text.triton_poi_fused_constant_pad_nd_19,"ax",@progbits
	.sectionflags	@"SHF_BARRIERS=1"
	.align	128
        .global         triton_poi_fused_constant_pad_nd_19
        .type           triton_poi_fused_constant_pad_nd_19,@function
        .size           triton_poi_fused_constant_pad_nd_19,(.L_x_1 - triton_poi_fused_constant_pad_nd_19)
        .other          triton_poi_fused_constant_pad_nd_19,@"STO_CUDA_ENTRY STV_DEFAULT"
triton_poi_fused_constant_pad_nd_19:
.text.triton_poi_fused_constant_pad_nd_19:
[----:B------:R-:W0:Y:S01]  /*0000*/  LDC R1, c[0x0][0x28] ;  /* 0x00000a00ff017b82 */ /* 0x000e220000000800 */
[----:B------:R-:W1:Y:S01]  /*0010*/  S2R R0, SR_CTAID.X ;  /* 0x0000000000007919 */ /* 0x000e620000002500 */
[----:B------:R-:W-:Y:S01]  /*0020*/  IMAD.MOV.U32 R16, RZ, RZ, RZ ;  /* 0x000000ffff107224 */ /* 0x000fe200078e00ff */
[----:B------:R-:W-:Y:S01]  /*0030*/  ULDC.64 UR6, c[0x0][0x208] ;  /* 0x0000820000067ab9 */ /* 0x000fe20000000a00 */
[----:B------:R-:W2:Y:S01]  /*0040*/  S2R R5, SR_TID.X ;  /* 0x0000000000057919 */ /* 0x000ea20000002100 */
[----:B------:R-:W3:Y:S01]  /*0050*/  S2R R4, SR_CTAID.Y ;  /* 0x0000000000047919 */ /* 0x000ee20000002600 */
[----:B-1----:R-:W-:Y:S01]  /*0060*/  IMAD.SHL.U32 R0, R0, 0x20, RZ ;  /* 0x0000002000007824 */ /* 0x002fe200078e00ff */
[----:B--2---:R-:W-:-:S04]  /*0070*/  SHF.R.U32.HI R7, RZ, 0x5, R5 ;  /* 0x00000005ff077819 */ /* 0x004fc80000011605 */
[----:B------:R-:W-:Y:S01]  /*0080*/  LOP3.LUT R6, R0, 0x1f, R5, 0xf8, !PT ;  /* 0x0000001f00067812 */ /* 0x000fe200078ef805 */
[----:B---3--:R-:W-:Y:S01]  /*0090*/  IMAD.SHL.U32 R4, R4, 0x20, RZ ;  /* 0x0000002004047824 */ /* 0x008fe200078e00ff */
[----:B------:R-:W-:-:S03]  /*00a0*/  SGXT.U32 R7, R7, 0x2 ;  /* 0x000000020707781a */ /* 0x000fc60000000000 */
[----:B------:R-:W-:Y:S01]  /*00b0*/  IMAD.HI R2, R6, 0x78787879, RZ ;  /* 0x7878787906027827 */ /* 0x000fe200078e02ff */
[----:B------:R-:W-:-:S04]  /*00c0*/  LOP3.LUT R9, R4, R7, RZ, 0xfc, !PT ;  /* 0x0000000704097212 */ /* 0x000fc800078efcff */
[----:B------:R-:W-:-:S04]  /*00d0*/  SHF.R.U32.HI R3, RZ, 0x1f, R2 ;  /* 0x0000001fff037819 */ /* 0x000fc80000011602 */
[----:B------:R-:W-:Y:S02]  /*00e0*/  LEA.HI.SX32 R11, R2, R3, 0x1d ;  /* 0x00000003020b7211 */ /* 0x000fe400078feaff */
[----:B------:R-:W1:Y:S03]  /*00f0*/  LDC.64 R2, c[0x0][0x210] ;  /* 0x00008400ff027b82 */ /* 0x000e660000000a00 */
[----:B------:R-:W-:-:S05]  /*0100*/  IMAD R8, R11, -0x11, R6 ;  /* 0xffffffef0b087824 */ /* 0x000fca00078e0206 */
[----:B------:R-:W-:-:S04]  /*0110*/  ISETP.GE.AND P0, PT, R8, 0x10, PT ;  /* 0x000000100800780c */ /* 0x000fc80003f06270 */
[----:B------:R-:W-:Y:S01]  /*0120*/  ISETP.LT.AND P0, PT, R6, 0x110, !P0 ;  /* 0x000001100600780c */ /* 0x000fe20004701270 */
[----:B------:R-:W-:-:S03]  /*0130*/  IMAD R6, R11, 0x10, R8 ;  /* 0x000000100b067824 */ /* 0x000fc600078e0208 */
[C---:B------:R-:W-:Y:S01]  /*0140*/  ISETP.LT.AND P1, PT, R9.reuse, 0x200, P0 ;  /* 0x000002000900780c */ /* 0x040fe20000721270 */
[----:B------:R-:W-:-:S04]  /*0150*/  IMAD R9, R9, 0x100, R6 ;  /* 0x0000010009097824 */ /* 0x000fc800078e0206 */
[----:B-1----:R-:W-:-:S08]  /*0160*/  IMAD.WIDE R8, R9, 0x4, R2 ;  /* 0x0000000409087825 */ /* 0x002fd000078e0202 */
[----:B------:R1:W2:Y:S01]  /*0170*/  @P1 LDG.E.EL R16, desc[UR6][R8.64] ;  /* 0x0000000608101981 */ /* 0x0002a2000c2e1900 */
[----:B------:R-:W-:Y:S02]  /*0180*/  LOP3.LUT R11, R4, 0x4, R7, 0xfe, !PT ;  /* 0x00000004040b7812 */ /* 0x000fe400078efe07 */
[----:B------:R-:W-:Y:S02]  /*0190*/  CS2R R12, SRZ ;  /* 0x00000000000c7805 */ /* 0x000fe4000001ff00 */
[C---:B------:R-:W-:Y:S01]  /*01a0*/  ISETP.LT.AND P6, PT, R11.reuse, 0x200, P0 ;  /* 0x000002000b00780c */ /* 0x040fe200007c1270 */
[----:B------:R-:W-:Y:S01]  /*01b0*/  IMAD R11, R11, 0x100, R6 ;  /* 0x000001000b0b7824 */ /* 0x000fe200078e0206 */
[----:B------:R-:W-:Y:S02]  /*01c0*/  LOP3.LUT R15, R4, 0x8, R7, 0xfe, !PT ;  /* 0x00000008040f7812 */ /* 0x000fe400078efe07 */
[----:B------:R-:W-:Y:S01]  /*01d0*/  LOP3.LUT R17, R4, 0xc, R7, 0xfe, !PT ;  /* 0x0000000c04117812 */ /* 0x000fe200078efe07 */
[----:B------:R-:W-:Y:S01]  /*01e0*/  IMAD.WIDE R10, R11, 0x4, R2 ;  /* 0x000000040b0a7825 */ /* 0x000fe200078e0202 */
[----:B-1----:R-:W-:-:S02]  /*01f0*/  LOP3.LUT R9, R4, 0x10, R7, 0xfe, !PT ;  /* 0x0000001004097812 */ /* 0x002fc400078efe07 */
[----:B------:R-:W-:Y:S02]  /*0200*/  LOP3.LUT R19, R4, 0x14, R7, 0xfe, !PT ;  /* 0x0000001404137812 */ /* 0x000fe400078efe07 */
[----:B------:R-:W-:Y:S01]  /*0210*/  LOP3.LUT R21, R4, 0x18, R7, 0xfe, !PT ;  /* 0x0000001804157812 */ /* 0x000fe200078efe07 */
[C-C-:B------:R-:W-:Y:S01]  /*0220*/  IMAD R23, R15.reuse, 0x100, R6.reuse ;  /* 0x000001000f177824 */ /* 0x140fe200078e0206 */
[----:B------:R-:W-:Y:S01]  /*0230*/  LOP3.LUT R7, R4, 0x1c, R7, 0xfe, !PT ;  /* 0x0000001c04077812 */ /* 0x000fe200078efe07 */
[----:B------:R1:W3:Y:S01]  /*0240*/  @P6 LDG.E.EL R12, desc[UR6][R10.64] ;  /* 0x000000060a0c6981 */ /* 0x0002e2000c2e1900 */
[----:B------:R-:W-:Y:S01]  /*0250*/  ISETP.LT.AND P5, PT, R15, 0x200, P0 ;  /* 0x000002000f00780c */ /* 0x000fe200007a1270 */
[--C-:B------:R-:W-:Y:S01]  /*0260*/  IMAD R25, R19, 0x100, R6.reuse ;  /* 0x0000010013197824 */ /* 0x100fe200078e0206 */
[----:B------:R-:W-:Y:S01]  /*0270*/  ISETP.LT.AND P4, PT, R17, 0x200, P0 ;  /* 0x000002001100780c */ /* 0x000fe20000781270 */
[--C-:B------:R-:W-:Y:S01]  /*0280*/  IMAD R27, R7, 0x100, R6.reuse ;  /* 0x00000100071b7824 */ /* 0x100fe200078e0206 */
[C---:B------:R-:W-:Y:S01]  /*0290*/  ISETP.LT.AND P3, PT, R9.reuse, 0x200, P0 ;  /* 0x000002000900780c */ /* 0x040fe20000761270 */
[----:B------:R-:W-:Y:S01]  /*02a0*/  IMAD R9, R9, 0x100, R6 ;  /* 0x0000010009097824 */ /* 0x000fe200078e0206 */
[----:B------:R-:W-:Y:S01]  /*02b0*/  ISETP.LT.AND P2, PT, R19, 0x200, P0 ;  /* 0x000002001300780c */ /* 0x000fe20000741270 */
[----:B------:R-:W-:-:S02]  /*02c0*/  IMAD.MOV.U32 R14, RZ, RZ, RZ ;  /* 0x000000ffff0e7224 */ /* 0x000fc400078e00ff */
[----:B-1----:R-:W-:-:S04]  /*02d0*/  IMAD R11, R17, 0x100, R6 ;  /* 0x00000100110b7824 */ /* 0x002fc800078e0206 */
[----:B------:R-:W-:-:S04]  /*02e0*/  IMAD.WIDE R18, R11, 0x4, R2 ;  /* 0x000000040b127825 */ /* 0x000fc800078e0202 */
[--C-:B------:R-:W-:Y:S01]  /*02f0*/  IMAD.WIDE R10, R9, 0x4, R2.reuse ;  /* 0x00000004090a7825 */ /* 0x100fe200078e0202 */
[----:B------:R-:W4:Y:S03]  /*0300*/  @P4 LDG.E.EL R14, desc[UR6][R18.64] ;  /* 0x00000006120e4981 */ /* 0x000f26000c2e1900 */
[----:B------:R-:W-:Y:S01]  /*0310*/  IMAD.WIDE R8, R25, 0x4, R2 ;  /* 0x0000000419087825 */ /* 0x000fe200078e0202 */
[----:B--2---:R-:W-:-:S03]  /*0320*/  SEL R15, R16, RZ, P1 ;  /* 0x000000ff100f7207 */ /* 0x004fc60000800000 */
[----:B------:R-:W-:Y:S01]  /*0330*/  IMAD.WIDE R16, R23, 0x4, R2 ;  /* 0x0000000417107825 */ /* 0x000fe200078e0202 */
[----:B------:R-:W-:Y:S02]  /*0340*/  ISETP.LT.AND P1, PT, R21, 0x200, P0 ;  /* 0x000002001500780c */ /* 0x000fe40000721270 */
[----:B------:R-:W-:Y:S01]  /*0350*/  ISETP.LT.AND P0, PT, R7, 0x200, P0 ;  /* 0x000002000700780c */ /* 0x000fe20000701270 */
[----:B------:R-:W-:Y:S01]  /*0360*/  IMAD R23, R21, 0x100, R6 ;  /* 0x0000010015177824 */ /* 0x000fe200078e0206 */
[----:B------:R-:W-:Y:S01]  /*0370*/  CS2R R20, SRZ ;  /* 0x0000000000147805 */ /* 0x000fe2000001ff00 */
[----:B------:R1:W2:Y:S02]  /*0380*/  @P5 LDG.E.EL R13, desc[UR6][R16.64] ;  /* 0x00000006100d5981 */ /* 0x0002a4000c2e1900 */
[--C-:B------:R-:W-:Y:S01]  /*0390*/  IMAD.WIDE R6, R23, 0x4, R2.reuse ;  /* 0x0000000417067825 */ /* 0x100fe200078e0202 */
[----:B------:R-:W-:Y:S02]  /*03a0*/  CS2R R22, SRZ ;  /* 0x0000000000167805 */ /* 0x000fe4000001ff00 */
[----:B------:R-:W5:Y:S01]  /*03b0*/  @P3 LDG.E.EL R20, desc[UR6][R10.64] ;  /* 0x000000060a143981 */ /* 0x000f62000c2e1900 */
[----:B------:R-:W-:-:S03]  /*03c0*/  IMAD.WIDE R2, R27, 0x4, R2 ;  /* 0x000000041b027825 */ /* 0x000fc600078e0202 */
[----:B------:R4:W5:Y:S04]  /*03d0*/  @P2 LDG.E.EL R21, desc[UR6][R8.64] ;  /* 0x0000000608152981 */ /* 0x000968000c2e1900 */
[----:B------:R3:W5:Y:S04]  /*03e0*/  @P1 LDG.E.EL R23, desc[UR6][R6.64] ;  /* 0x0000000606171981 */ /* 0x000768000c2e1900 */
[----:B------:R3:W5:Y:S01]  /*03f0*/  @P0 LDG.E.EL R22, desc[UR6][R2.64] ;  /* 0x0000000602160981 */ /* 0x000762000c2e1900 */
[----:B-1----:R-:W1:Y:S01]  /*0400*/  S2R R17, SR_TID.X ;  /* 0x0000000000117919 */ /* 0x002e620000002100 */
[----:B------:R-:W3:Y:S01]  /*0410*/  S2UR UR5, SR_CgaCtaId ;  /* 0x00000000000579c3 */ /* 0x000ee20000008800 */
[----:B------:R-:W-:Y:S01]  /*0420*/  UMOV UR4, 0x400 ;  /* 0x0000040000047882 */ /* 0x000fe20000000000 */
[----:B----4-:R-:W-:Y:S01]  /*0430*/  SEL R9, R14, RZ, P4 ;  /* 0x000000ff0e097207 */ /* 0x010fe20002000000 */
[----:B0--3--:R-:W-:Y:S01]  /*0440*/  UPRMT UR4, UR5, 0x654, UR4 ;  /* 0x0000065405047896 */ /* 0x009fe20008000004 */
[----:B-1----:R-:W-:Y:S01]  /*0450*/  IMAD.SHL.U32 R16, R17, 0x20, RZ ;  /* 0x0000002011107824 */ /* 0x002fe200078e00ff */
[----:B------:R-:W-:-:S04]  /*0460*/  SHF.R.U32.HI R19, RZ, 0x5, R17 ;  /* 0x00000005ff137819 */ /* 0x000fc80000011611 */
[----:B------:R-:W-:Y:S02]  /*0470*/  SGXT.U32 R19, R19, 0x2 ;  /* 0x000000021313781a */ /* 0x000fe40000000000 */
[----:B------:R-:W-:-:S04]  /*0480*/  LOP3.LUT R16, R16, 0x3e0, RZ, 0xc0, !PT ;  /* 0x000003e010107812 */ /* 0x000fc800078ec0ff */
[C---:B------:R-:W-:Y:S02]  /*0490*/  LOP3.LUT R8, R16.reuse, R19, RZ, 0xfc, !PT ;  /* 0x0000001310087212 */ /* 0x040fe400078efcff */
[----:B------:R-:W-:Y:S01]  /*04a0*/  LEA.HI R7, R16, UR4, RZ, 0x1f ;  /* 0x0000000410077c11 */ /* 0x000fe2000f8ff8ff */
[C---:B------:R-:W-:Y:S02]  /*04b0*/  IMAD.SHL.U32 R2, R17.reuse, 0x2, RZ ;  /* 0x0000000211027824 */ /* 0x040fe400078e00ff */
[----:B------:R-:W-:Y:S02]  /*04c0*/  IMAD.SHL.U32 R6, R17, 0x4, RZ ;  /* 0x0000000411067824 */ /* 0x000fe400078e00ff */
[----:B------:R-:W-:Y:S01]  /*04d0*/  IMAD R16, R8, 0x4, R7 ;  /* 0x0000000408107824 */ /* 0x000fe200078e0207 */
[----:B------:R-:W-:-:S04]  /*04e0*/  SEL R7, R12, RZ, P6 ;  /* 0x000000ff0c077207 */ /* 0x000fc80003000000 */
[----:B------:R-:W-:Y:S04]  /*04f0*/  STS [R16], R15 ;  /* 0x0000000f10007388 */ /* 0x000fe80000000800 */
[----:B------:R0:W-:Y:S04]  /*0500*/  STS [R16+0x10], R7 ;  /* 0x0000100710007388 */ /* 0x0001e80000000800 */
[----:B------:R-:W-:Y:S01]  /*0510*/  STS [R16+0x30], R9 ;  /* 0x0000300910007388 */ /* 0x000fe20000000800 */
[----:B------:R-:W-:Y:S02]  /*0520*/  LOP3.LUT R2, R2, 0xf0, RZ, 0xc0, !PT ;  /* 0x000000f002027812 */ /* 0x000fe400078ec0ff */
[----:B------:R-:W-:-:S03]  /*0530*/  LOP3.LUT R6, R6, 0x1fc, RZ, 0xc0, !PT ;  /* 0x000001fc06067812 */ /* 0x000fc600078ec0ff */
[----:B------:R-:W-:-:S04]  /*0540*/  VIADD R3, R2, UR4 ;  /* 0x0000000402037c36 */ /* 0x000fc80008000000 */
[----:B------:R-:W-:Y:S02]  /*0550*/  IMAD R8, R6, 0x4, R3 ;  /* 0x0000000406087824 */ /* 0x000fe400078e0203 */
[----:B------:R-:W-:-:S05]  /*0560*/  IMAD.SHL.U32 R3, R5, 0x4, RZ ;  /* 0x0000000405037824 */ /* 0x000fca00078e00ff */
[----:B------:R-:W-:Y:S02]  /*0570*/  LOP3.LUT R4, R4, 0x1c, R3, 0xf8, !PT ;  /* 0x0000001c04047812 */ /* 0x000fe400078ef803 */
[----:B------:R-:W1:Y:S02]  /*0580*/  LDC.64 R2, c[0x0][0x218] ;  /* 0x00008600ff027b82 */ /* 0x000e640000000a00 */
[----:B0-----:R-:W-:Y:S02]  /*0590*/  SHF.R.S32.HI R7, RZ, 0x1f, R4 ;  /* 0x0000001fff077819 */ /* 0x001fe40000011404 */
[----:B------:R-:W-:Y:S02]  /*05a0*/  SHF.R.U32.HI R5, RZ, 0x3, R5 ;  /* 0x00000003ff057819 */ /* 0x000fe40000011605 */
[----:B------:R-:W-:Y:S02]  /*05b0*/  LEA.HI R7, R7, R4, RZ, 0x7 ;  /* 0x0000000407077211 */ /* 0x000fe400078f38ff */
[----:B------:R-:W-:-:S04]  /*05c0*/  SGXT.U32 R5, R5, 0x4 ;  /* 0x000000040505781a */ /* 0x000fc80000000000 */
[----:B------:R-:W-:-:S04]  /*05d0*/  LOP3.LUT R5, R0, R5, RZ, 0xfc, !PT ;  /* 0x0000000500057212 */ /* 0x000fc800078efcff */
[----:B------:R-:W-:Y:S02]  /*05e0*/  LOP3.LUT R0, R5, 0x10, RZ, 0xfc, !PT ;  /* 0x0000001005007812 */ /* 0x000fe400078efcff */
[----:B--2---:R-:W-:Y:S02]  /*05f0*/  SEL R13, R13, RZ, P5 ;  /* 0x000000ff0d0d7207 */ /* 0x004fe40002800000 */
[----:B-----5:R-:W-:Y:S02]  /*0600*/  SEL R17, R20, RZ, P3 ;  /* 0x000000ff14117207 */ /* 0x020fe40001800000 */
[----:B------:R-:W-:Y:S02]  /*0610*/  SEL R21, R21, RZ, P2 ;  /* 0x000000ff15157207 */ /* 0x000fe40001000000 */
[----:B------:R-:W-:Y:S02]  /*0620*/  SEL R23, R23, RZ, P1 ;  /* 0x000000ff17177207 */ /* 0x000fe40000800000 */
[----:B------:R-:W-:Y:S01]  /*0630*/  SEL R22, R22, RZ, P0 ;  /* 0x000000ff16167207 */ /* 0x000fe20000000000 */
[----:B------:R0:W-:Y:S04]  /*0640*/  STS [R16+0x20], R13 ;  /* 0x0000200d10007388 */ /* 0x0001e80000000800 */
[----:B------:R-:W-:Y:S04]  /*0650*/  STS [R16+0x40], R17 ;  /* 0x0000401110007388 */ /* 0x000fe80000000800 */
[----:B------:R-:W-:Y:S04]  /*0660*/  STS [R16+0x50], R21 ;  /* 0x0000501510007388 */ /* 0x000fe80000000800 */
[----:B------:R-:W-:Y:S04]  /*0670*/  STS [R16+0x60], R23 ;  /* 0x0000601710007388 */ /* 0x000fe80000000800 */
[----:B------:R-:W-:Y:S01]  /*0680*/  STS [R16+0x70], R22 ;  /* 0x0000701610007388 */ /* 0x000fe20000000800 */
[----:B------:R-:W-:Y:S01]  /*0690*/  BAR.SYNC.DEFER_BLOCKING 0x0 ;  /* 0x0000000000007b1d */ /* 0x000fe20000010000 */
[----:B0-----:R-:W-:-:S05]  /*06a0*/  LOP3.LUT R13, R7, 0xffffff80, RZ, 0xc0, !PT ;  /* 0xffffff80070d7812 */ /* 0x001fca00078ec0ff */
[----:B------:R-:W0:Y:S01]  /*06b0*/  LDS.128 R8, [R8] ;  /* 0x0000000008087984 */ /* 0x000e220000000c00 */
[----:B------:R-:W-:Y:S01]  /*06c0*/  SHF.R.S32.HI R7, RZ, 0x7, R7 ;  /* 0x00000007ff077819 */ /* 0x000fe20000011407 */
[C---:B------:R-:W-:Y:S01]  /*06d0*/  IMAD.IADD R12, R4.reuse, 0x1, -R13 ;  /* 0x00000001040c7824 */ /* 0x040fe200078e0a0d */
[----:B------:R-:W-:Y:S02]  /*06e0*/  ISETP.GE.AND P0, PT, R4, 0x200, PT ;  /* 0x000002000400780c */ /* 0x000fe40003f06270 */
[----:B------:R-:W-:Y:S01]  /*06f0*/  LOP3.LUT R13, R6, 0x200, RZ, 0xfc, !PT ;  /* 0x00000200060d7812 */ /* 0x000fe200078efcff */
[----:B------:R-:W-:Y:S01]  /*0700*/  IMAD R7, R7, 0x9080, R12 ;  /* 0x0000908007077824 */ /* 0x000fe200078e020c */
[C---:B------:R-:W-:Y:S02]  /*0710*/  ISETP.LT.AND P1, PT, R5.reuse, 0x121, !P0 ;  /* 0x000001210500780c */ /* 0x040fe40004721270 */
[----:B------:R-:W-:Y:S01]  /*0720*/  ISETP.LT.AND P0, PT, R0, 0x121, !P0 ;  /* 0x000001210000780c */ /* 0x000fe20004701270 */
[----:B------:R-:W-:Y:S01]  /*0730*/  IMAD R5, R5, 0x80, R7 ;  /* 0x0000008005057824 */ /* 0x000fe200078e0207 */
[----:B------:R-:W-:-:S03]  /*0740*/  SHF.R.U32.HI R13, RZ, 0x1, R13 ;  /* 0x00000001ff0d7819 */ /* 0x000fc6000001160d */
[----:B-1----:R-:W-:Y:S01]  /*0750*/  IMAD.WIDE R4, R5, 0x4, R2 ;  /* 0x0000000405047825 */ /* 0x002fe200078e0202 */
[----:B------:R-:W-:-:S05]  /*0760*/  LOP3.LUT R13, R13, 0x1f0, RZ, 0xc0, !PT ;  /* 0x000001f00d0d7812 */ /* 0x000fca00078ec0ff */
[----:B------:R-:W-:-:S04]  /*0770*/  VIADD R13, R13, UR4 ;  /* 0x000000040d0d7c36 */ /* 0x000fc80008000000 */
[----:B------:R-:W-:Y:S01]  /*0780*/  IMAD R13, R6, 0x4, R13 ;  /* 0x00000004060d7824 */ /* 0x000fe200078e020d */
[----:B0-----:R0:W-:Y:S02]  /*0790*/  @P1 STG.E.128 desc[UR6][R4.64], R8 ;  /* 0x0000000804001986 */ /* 0x0011e4000c101d06 */
[----:B0-----:R-:W-:Y:S05]  /*07a0*/  @!P0 EXIT ;  /* 0x000000000000894d */ /* 0x001fea0003800000 */
[----:B------:R-:W0:Y:S01]  /*07b0*/  LDS.128 R12, [R13+0x800] ;  /* 0x000800000d0c7984 */ /* 0x000e220000000c00 */
[----:B------:R-:W-:-:S04]  /*07c0*/  IMAD R7, R0, 0x80, R7 ;  /* 0x0000008000077824 */ /* 0x000fc800078e0207 */
[----:B------:R-:W-:-:S05]  /*07d0*/  IMAD.WIDE R2, R7, 0x4, R2 ;  /* 0x0000000407027825 */ /* 0x000fca00078e0202 */
[----:B0-----:R-:W-:Y:S01]  /*07e0*/  STG.E.128 desc[UR6][R2.64], R12 ;  /* 0x0000000c02007986 */ /* 0x001fe2000c101d06 */
[----:B------:R-:W-:Y:S05]  /*07f0*/  EXIT ;  /* 0x000000000000794d */ /* 0x000fea0003800000 */
.L_x_0:
[----:B------:R-:W-:-:S00]  /*0800*/  BRA `(.L_x_0) ;  /* 0xfffffffc00fc7947 */ /* 0x000fc0000383ffff */
[----:B------:R-:W-:-:S00]  /*0810*/  NOP ;  /* 0x0000000000007918 */ /* 0x000fc00000000000 */
        /* <DEDUP_REMOVED lines=14> */
.L_x_1:


//--------------------- .nv.shared.triton_poi_fused_constant_pad_nd_19 --------------------------
	.section	.nv.shared.triton_poi_fused_constant_pad_nd_19,"aw",@nobits
	.sectionflags	@""
	.align	16
	.zero		1024


//--------------------- .nv.constant0.triton_poi_fused_constant_pad_nd_19 --------------------------
	.section	.nv.constant0.triton_poi_fused_constant_pad_nd_19,"a",@progbits
	.sectionflags	@""
	.align	4
.nv.constant0.triton_poi_fused_constant_pad_nd_19:
	.zero		552
